//
// Generated by NVIDIA NVVM Compiler
//
// Compiler Build ID: CL-36424714
// Cuda compilation tools, release 13.0, V13.0.88
// Based on NVVM 20.0.0
//

.version 9.0
.target sm_100
.address_size 64

	// .globl	_Z3subPiS_i

.visible .entry _Z3subPiS_i(
	.param .u64 .ptr .align 1 _Z3subPiS_i_param_0,
	.param .u64 .ptr .align 1 _Z3subPiS_i_param_1,
	.param .u32 _Z3subPiS_i_param_2
)
{
	.reg .pred 	%p<2>;
	.reg .b32 	%r<7>;
	.reg .b64 	%rd<5>;

	ld.param.u64 	%rd1, [_Z3subPiS_i_param_1];
	ld.param.u32 	%r2, [_Z3subPiS_i_param_2];
	mov.u32 	%r3, %ctaid.x;
	mov.u32 	%r4, %ntid.x;
	mov.u32 	%r5, %tid.x;
	mad.lo.s32 	%r1, %r3, %r4, %r5;
	setp.ge.s32 	%p1, %r1, %r2;
	@%p1 bra 	$L__BB0_2;
	cvta.to.global.u64 	%rd2, %rd1;
	mul.wide.s32 	%rd3, %r1, 4;
	add.s64 	%rd4, %rd2, %rd3;
	mov.b32 	%r6, 0;
	st.global.u32 	[%rd4], %r6;
$L__BB0_2:
	ret;

}


// ===== COMPILED SASS (sm_100) =====

	.target	sm_100

	.elftype	@"ET_EXEC"


//--------------------- .note.nv.tkinfo           --------------------------
	.section	.note.nv.tkinfo,"",@"SHT_NOTE"
	.sectionflags	@"SHF_NOTE_NV_TKINFO"
	.tkinfo
        /*0018*/ 	.word	0x00000002
        /*0030*/ 	.string	""
        /*0030*/ 	.string	"ptxas"
        /*0030*/ 	.string	"Cuda compilation tools, release 13.0, V13.0.88"
        /*0030*/ 	.string	"Build cuda_13.0.r13.0/compiler.36424714_0"
        /*0030*/ 	.string	"-arch sm_100 -m 64 "



//--------------------- .note.nv.cuinfo           --------------------------
	.section	.note.nv.cuinfo,"",@"SHT_NOTE"
	.sectionflags	@"SHF_NOTE_NV_CUINFO"
        /*0018*/ 	.short	0x0002
        /*001a*/ 	.short	0x0064
        /*001c*/ 	.short	0x0082
	.zero		2


//--------------------- .nv.info                  --------------------------
	.section	.nv.info,"",@"SHT_CUDA_INFO"
	.align	4


	//----- nvinfo : EIATTR_REGCOUNT
	.align		4
        /*0000*/ 	.byte	0x04, 0x2f
        /*0002*/ 	.short	(.L_1 - .L_0)
	.align		4
.L_0:
        /*0004*/ 	.word	index@(_Z3subPiS_i)
        /*0008*/ 	.word	0x00000008


	//----- nvinfo : EIATTR_FRAME_SIZE
	.align		4
.L_1:
        /*000c*/ 	.byte	0x04, 0x11
        /*000e*/ 	.short	(.L_3 - .L_2)
	.align		4
.L_2:
        /*0010*/ 	.word	index@(_Z3subPiS_i)
        /*0014*/ 	.word	0x00000000


	//----- nvinfo : EIATTR_MIN_STACK_SIZE
	.align		4
.L_3:
        /*0018*/ 	.byte	0x04, 0x12
        /*001a*/ 	.short	(.L_5 - .L_4)
	.align		4
.L_4:
        /*001c*/ 	.word	index@(_Z3subPiS_i)
        /*0020*/ 	.word	0x00000000
.L_5:


//--------------------- .nv.compat                --------------------------
	.section	.nv.compat,"",@"SHT_CUDA_COMPAT_INFO"
	.align	4
        /*0000*/ 	.byte	0x02, 0x09, 0x00, 0x00, 0x02, 0x02, 0x01, 0x00, 0x02, 0x05, 0x05, 0x00, 0x03, 0x07, 0x01, 0x01
        /*0010*/ 	.byte	0x02, 0x03, 0x00, 0x00, 0x02, 0x06, 0x01, 0x00, 0x04, 0x0b, 0x08, 0x00, 0x09, 0x00, 0x00, 0x00
        /*0020*/ 	.byte	0x00, 0x00, 0x00, 0x00


//--------------------- .nv.info._Z3subPiS_i      --------------------------
	.section	.nv.info._Z3subPiS_i,"",@"SHT_CUDA_INFO"
	.sectionflags	@""
	.align	4


	//----- nvinfo : EIATTR_CUDA_API_VERSION
	.align		4
        /*0000*/ 	.byte	0x04, 0x37
        /*0002*/ 	.short	(.L_7 - .L_6)
.L_6:
        /*0004*/ 	.word	0x00000082


	//----- nvinfo : EIATTR_KPARAM_INFO
	.align		4
.L_7:
        /*0008*/ 	.byte	0x04, 0x17
        /*000a*/ 	.short	(.L_9 - .L_8)
.L_8:
        /*000c*/ 	.word	0x00000000
        /*0010*/ 	.short	0x0002
        /*0012*/ 	.short	0x0010
        /*0014*/ 	.byte	0x00, 0xf0, 0x11, 0x00


	//----- nvinfo : EIATTR_KPARAM_INFO
	.align		4
.L_9:
        /*0018*/ 	.byte	0x04, 0x17
        /*001a*/ 	.short	(.L_11 - .L_10)
.L_10:
        /*001c*/ 	.word	0x00000000
        /*0020*/ 	.short	0x0001
        /*0022*/ 	.short	0x0008
        /*0024*/ 	.byte	0x00, 0xf5, 0x21, 0x00


	//----- nvinfo : EIATTR_KPARAM_INFO
	.align		4
.L_11:
        /*0028*/ 	.byte	0x04, 0x17
        /*002a*/ 	.short	(.L_13 - .L_12)
.L_12:
        /*002c*/ 	.word	0x00000000
        /*0030*/ 	.short	0x0000
        /*0032*/ 	.short	0x0000
        /*0034*/ 	.byte	0x00, 0xf5, 0x21, 0x00


	//----- nvinfo : EIATTR_SPARSE_MMA_MASK
	.align		4
.L_13:
        /*0038*/ 	.byte	0x03, 0x50
        /*003a*/ 	.short	0x0000


	//----- nvinfo : EIATTR_MAXREG_COUNT
	.align		4
        /*003c*/ 	.byte	0x03, 0x1b
        /*003e*/ 	.short	0x00ff


	//----- nvinfo : EIATTR_MERCURY_ISA_VERSION
	.align		4
        /*0040*/ 	.byte	0x03, 0x5f
        /*0042*/ 	.short	0x0101


	//----- nvinfo : EIATTR_VRC_CTA_INIT_COUNT
	.align		4
        /*0044*/ 	.byte	0x02, 0x4a
	.zero		1
	.zero		1


	//----- nvinfo : EIATTR_EXIT_INSTR_OFFSETS
	.align		4
        /*0048*/ 	.byte	0x04, 0x1c
        /*004a*/ 	.short	(.L_15 - .L_14)


	//   ....[0]....
.L_14:
        /*004c*/ 	.word	0x00000070


	//   ....[1]....
        /*0050*/ 	.word	0x000000c0


	//----- nvinfo : EIATTR_CBANK_PARAM_SIZE
	.align		4
.L_15:
        /*0054*/ 	.byte	0x03, 0x19
        /*0056*/ 	.short	0x0014


	//----- nvinfo : EIATTR_PARAM_CBANK
	.align		4
        /*0058*/ 	.byte	0x04, 0x0a
        /*005a*/ 	.short	(.L_17 - .L_16)
	.align		4
.L_16:
        /*005c*/ 	.word	index@(.nv.constant0._Z3subPiS_i)
        /*0060*/ 	.short	0x0380
        /*0062*/ 	.short	0x0014


	//----- nvinfo : EIATTR_SW_WAR
	.align		4
.L_17:
        /*0064*/ 	.byte	0x04, 0x36
        /*0066*/ 	.short	(.L_19 - .L_18)
.L_18:
        /*0068*/ 	.word	0x00000008
.L_19:


//--------------------- .nv.callgraph             --------------------------
	.section	.nv.callgraph,"",@"SHT_CUDA_CALLGRAPH"
	.align	4
	.sectionentsize	8
	.align		4
        /*0000*/ 	.word	0x00000000
	.align		4
        /*0004*/ 	.word	0xffffffff
	.align		4
        /*0008*/ 	.word	0x00000000
	.align		4
        /*000c*/ 	.word	0xfffffffe
	.align		4
        /*0010*/ 	.word	0x00000000
	.align		4
        /*0014*/ 	.word	0xfffffffd
	.align		4
        /*0018*/ 	.word	0x00000000
	.align		4
        /*001c*/ 	.word	0xfffffffc


//--------------------- .text._Z3subPiS_i         --------------------------
	.section	.text._Z3subPiS_i,"ax",@progbits
	.align	128
        .global         _Z3subPiS_i
        .type           _Z3subPiS_i,@function
        .size           _Z3subPiS_i,(.L_x_1 - _Z3subPiS_i)
        .other          _Z3subPiS_i,@"STO_CUDA_ENTRY STV_DEFAULT"
_Z3subPiS_i:
.text._Z3subPiS_i:
[----:B------:R-:W-:Y:S01]  /*0000*/  LDC R1, c[0x0][0x37c] ;  /* 0x0000df00ff017b82 */ /* 0x000fe20000000800 */
[----:B------:R-:W0:Y:S07]  /*0010*/  S2R R0, SR_TID.X ;  /* 0x0000000000007919 */ /* 0x000e2e0000002100 */
[----:B------:R-:W0:Y:S01]  /*0020*/  S2UR UR4, SR_CTAID.X ;  /* 0x00000000000479c3 */ /* 0x000e220000002500 */
[----:B------:R-:W1:Y:S07]  /*0030*/  LDCU UR5, c[0x0][0x390] ;  /* 0x00007200ff0577ac */ /* 0x000e6e0008000800 */
[----:B------:R-:W0:Y:S02]  /*0040*/  LDC R5, c[0x0][0x360] ;  /* 0x0000d800ff057b82 */ /* 0x000e240000000800 */
[----:B0-----:R-:W-:-:S05]  /*0050*/  IMAD R5, R5, UR4, R0 ;  /* 0x0000000405057c24 */ /* 0x001fca000f8e0200 */
[----:B-1----:R-:W-:-:S13]  /*0060*/  ISETP.GE.AND P0, PT, R5, UR5, PT ;  /* 0x0000000505007c0c */ /* 0x002fda000bf06270 */
[----:B------:R-:W-:Y:S05]  /*0070*/  @P0 EXIT ;  /* 0x000000000000094d */ /* 0x000fea0003800000 */
[----:B------:R-:W0:Y:S01]  /*0080*/  LDC.64 R2, c[0x0][0x388] ;  /* 0x0000e200ff027b82 */ /* 0x000e220000000a00 */
[----:B------:R-:W1:Y:S01]  /*0090*/  LDCU.64 UR4, c[0x0][0x358] ;  /* 0x00006b00ff0477ac */ /* 0x000e620008000a00 */
[----:B0-----:R-:W-:-:S05]  /*00a0*/  IMAD.WIDE R2, R5, 0x4, R2 ;  /* 0x0000000405027825 */ /* 0x001fca00078e0202 */
[----:B-1----:R-:W-:Y:S01]  /*00b0*/  STG.E desc[UR4][R2.64], RZ ;  /* 0x000000ff02007986 */ /* 0x002fe2000c101904 */
[----:B------:R-:W-:Y:S05]  /*00c0*/  EXIT ;  /* 0x000000000000794d */ /* 0x000fea0003800000 */
.L_x_0:
[----:B------:R-:W-:-:S00]  /*00d0*/  BRA `(.L_x_0) ;  /* 0xfffffffc00fc7947 */ /* 0x000fc0000383ffff */
[----:B------:R-:W-:-:S00]  /*00e0*/  NOP ;  /* 0x0000000000007918 */ /* 0x000fc00000000000 */
        /* <DEDUP_REMOVED lines=9> */
.L_x_1:


//--------------------- .nv.shared.reserved.0     --------------------------
	.section	.nv.shared.reserved.0,"aw",@nobits
	.weak		__nv_reservedSMEM_offset_0_alias
	.size		__nv_reservedSMEM_offset_0_alias, 0, 64
	.other		__nv_reservedSMEM_offset_0_alias,@"STO_CUDA_RESERVED_SHARED STV_DEFAULT"
__nv_reservedSMEM_offset_0_alias:
	.zero		0
	.zero		64


//--------------------- .nv.constant0._Z3subPiS_i --------------------------
	.section	.nv.constant0._Z3subPiS_i,"a",@progbits
	.sectionflags	@""
	.align	4
.nv.constant0._Z3subPiS_i:
	.zero		916


//--------------------- SYMBOLS --------------------------

	.type		.nv.reservedSmem.offset0,@object
	.size		.nv.reservedSmem.offset0,0x4
